	.headerflags	@"EF_CUDA_TEXMODE_UNIFIED EF_CUDA_64BIT_ADDRESS EF_CUDA_ACCELERATORS EF_CUDA_SM90 EF_CUDA_VIRTUAL_SM(EF_CUDA_SM90)"
	.elftype	@"ET_EXEC"


//--------------------- .nv.info                  --------------------------
	.section	.nv.info,"",@"SHT_CUDA_INFO"
	.align	4


	//----- nvinfo : EIATTR_REGCOUNT
	.align		4
        /*0000*/ 	.byte	0x04, 0x2f
        /*0002*/ 	.short	(.L_1 - .L_0)
	.align		4
.L_0:
        /*0004*/ 	.word	index@(triton_poi_fused__to_copy_add_arange_mul_0)
        /*0008*/ 	.word	0x00000009


	//----- nvinfo : EIATTR_MIN_STACK_SIZE
	.align		4
.L_1:
        /*000c*/ 	.byte	0x04, 0x12
        /*000e*/ 	.short	(.L_3 - .L_2)
	.align		4
.L_2:
        /*0010*/ 	.word	index@(triton_poi_fused__to_copy_add_arange_mul_0)
        /*0014*/ 	.word	0x00000000


	//----- nvinfo : EIATTR_FRAME_SIZE
	.align		4
.L_3:
        /*0018*/ 	.byte	0x04, 0x11
        /*001a*/ 	.short	(.L_5 - .L_4)
	.align		4
.L_4:
        /*001c*/ 	.word	index@(triton_poi_fused__to_copy_add_arange_mul_0)
        /*0020*/ 	.word	0x00000000


	//----- nvinfo : EIATTR_MIN_STACK_SIZE
	.align		4
.L_5:
        /*0024*/ 	.byte	0x04, 0x12
        /*0026*/ 	.short	(.L_7 - .L_6)
	.align		4
.L_6:
        /*0028*/ 	.word	index@(triton_poi_fused__to_copy_add_arange_mul_0)
        /*002c*/ 	.word	0x00000000
.L_7:


//--------------------- .nv.info.triton_poi_fused__to_copy_add_arange_mul_0 --------------------------
	.section	.nv.info.triton_poi_fused__to_copy_add_arange_mul_0,"",@"SHT_CUDA_INFO"
	.sectionflags	@""
	.align	4


	//----- nvinfo : EIATTR_CUDA_API_VERSION
	.align		4
        /*0000*/ 	.byte	0x04, 0x37
        /*0002*/ 	.short	(.L_9 - .L_8)
.L_8:
        /*0004*/ 	.word	0x0000007c


	//----- nvinfo : EIATTR_KPARAM_INFO
	.align		4
.L_9:
        /*0008*/ 	.byte	0x04, 0x17
        /*000a*/ 	.short	(.L_11 - .L_10)
.L_10:
        /*000c*/ 	.word	0x00000000
        /*0010*/ 	.short	0x0001
        /*0012*/ 	.short	0x0008
        /*0014*/ 	.byte	0x00, 0xf0, 0x11, 0x00


	//----- nvinfo : EIATTR_KPARAM_INFO
	.align		4
.L_11:
        /*0018*/ 	.byte	0x04, 0x17
        /*001a*/ 	.short	(.L_13 - .L_12)
.L_12:
        /*001c*/ 	.word	0x00000000
        /*0020*/ 	.short	0x0000
        /*0022*/ 	.short	0x0000
        /*0024*/ 	.byte	0x00, 0xf4, 0x21, 0x00


	//----- nvinfo : EIATTR_SPARSE_MMA_MASK
	.align		4
.L_13:
        /*0028*/ 	.byte	0x03, 0x50
        /*002a*/ 	.short	0x0000


	//----- nvinfo : EIATTR_MAXREG_COUNT
	.align		4
        /*002c*/ 	.byte	0x03, 0x1b
        /*002e*/ 	.short	0x00ff


	//----- nvinfo : EIATTR_EXIT_INSTR_OFFSETS
	.align		4
        /*0030*/ 	.byte	0x04, 0x1c
        /*0032*/ 	.short	(.L_15 - .L_14)


	//   ....[0]....
.L_14:
        /*0034*/ 	.word	0x000000d0


	//   ....[1]....
        /*0038*/ 	.word	0x00000100


	//----- nvinfo : EIATTR_REQNTID
	.align		4
.L_15:
        /*003c*/ 	.byte	0x04, 0x10
        /*003e*/ 	.short	(.L_17 - .L_16)
.L_16:
        /*0040*/ 	.word	0x00000020
        /*0044*/ 	.word	0x00000001
        /*0048*/ 	.word	0x00000001


	//----- nvinfo : EIATTR_CBANK_PARAM_SIZE
	.align		4
.L_17:
        /*004c*/ 	.byte	0x03, 0x19
        /*004e*/ 	.short	0x000c


	//----- nvinfo : EIATTR_PARAM_CBANK
	.align		4
        /*0050*/ 	.byte	0x04, 0x0a
        /*0052*/ 	.short	(.L_19 - .L_18)
	.align		4
.L_18:
        /*0054*/ 	.word	index@(.nv.constant0.triton_poi_fused__to_copy_add_arange_mul_0)
        /*0058*/ 	.short	0x0210
        /*005a*/ 	.short	0x000c


	//----- nvinfo : EIATTR_SW_WAR
	.align		4
.L_19:
        /*005c*/ 	.byte	0x04, 0x36
        /*005e*/ 	.short	(.L_21 - .L_20)
.L_20:
        /*0060*/ 	.word	0x00000008
.L_21:


//--------------------- .nv.callgraph             --------------------------
	.section	.nv.callgraph,"",@"SHT_CUDA_CALLGRAPH"
	.align	4
	.sectionentsize	8
	.align		4
        /*0000*/ 	.word	0x00000000
	.align		4
        /*0004*/ 	.word	0xffffffff
	.align		4
        /*0008*/ 	.word	0x00000000
	.align		4
        /*000c*/ 	.word	0xfffffffe
	.align		4
        /*0010*/ 	.word	0x00000000
	.align		4
        /*0014*/ 	.word	0xfffffffd
	.align		4
        /*0018*/ 	.word	0x00000000
	.align		4
        /*001c*/ 	.word	0xfffffffc


//--------------------- .text.triton_poi_fused__to_copy_add_arange_mul_0 --------------------------
	.section	.text.triton_poi_fused__to_copy_add_arange_mul_0,"ax",@progbits
	.align	128
        .global         triton_poi_fused__to_copy_add_arange_mul_0
        .type           triton_poi_fused__to_copy_add_arange_mul_0,@function
        .size           triton_poi_fused__to_copy_add_arange_mul_0,(.L_x_1 - triton_poi_fused__to_copy_add_arange_mul_0)
        .other          triton_poi_fused__to_copy_add_arange_mul_0,@"STO_CUDA_ENTRY STV_DEFAULT"
triton_poi_fused__to_copy_add_arange_mul_0:
.text.triton_poi_fused__to_copy_add_arange_mul_0:
[----:B------:R-:W0:Y:S02]  /*0000*/  LDC R1, c[0x0][0x28] ;  /* 0x00000a00ff017b82 */ /* 0x000e240000000800 */
[----:B------:R-:W1:Y:S01]  /*0010*/  S2R R6, SR_TID.X ;  /* 0x0000000000067919 */ /* 0x000e620000002100 */
[----:B------:R-:W2:Y:S01]  /*0020*/  LDC.64 R2, c[0x0][0x210] ;  /* 0x00008400ff027b82 */ /* 0x000ea20000000a00 */
[----:B------:R-:W3:Y:S01]  /*0030*/  S2R R5, SR_CTAID.X ;  /* 0x0000000000057919 */ /* 0x000ee20000002500 */
[C---:B-1----:R-:W-:Y:S02]  /*0040*/  LOP3.LUT R0, R6.reuse, 0x7, RZ, 0xc0, !PT ;  /* 0x0000000706007812 */ /* 0x042fe400078ec0ff */
[----:B------:R-:W-:-:S03]  /*0050*/  LOP3.LUT P0, RZ, R6, 0x18, RZ, 0xc0, !PT ;  /* 0x0000001806ff7812 */ /* 0x000fc6000780c0ff */
[----:B---3--:R-:W-:-:S04]  /*0060*/  IMAD R5, R5, 0x8, R0 ;  /* 0x0000000805057824 */ /* 0x008fc800078e0200 */
[C---:B--2---:R-:W-:Y:S01]  /*0070*/  IMAD.WIDE R2, R5.reuse, 0x8, R2 ;  /* 0x0000000805027825 */ /* 0x044fe200078e0202 */
[----:B------:R-:W-:Y:S02]  /*0080*/  I2FP.F32.S32 R0, R5 ;  /* 0x0000000500007245 */ /* 0x000fe40000201400 */
[----:B------:R-:W-:-:S03]  /*0090*/  ISETP.LT.AND P0, PT, R5, 0x8, !P0 ;  /* 0x000000080500780c */ /* 0x000fc60004701270 */
[----:B------:R-:W-:-:S04]  /*00a0*/  FMUL R0, R0, 0.5 ;  /* 0x3f00000000007820 */ /* 0x000fc80000400000 */
[----:B------:R-:W1:Y:S02]  /*00b0*/  F2I.TRUNC.NTZ R4, R0 ;  /* 0x0000000000047305 */ /* 0x000e64000020f100 */
[----:B-1----:R-:W-:-:S04]  /*00c0*/  SHF.R.S32.HI R5, RZ, 0x1f, R4 ;  /* 0x0000001fff057819 */ /* 0x002fc80000011404 */
[----:B------:R-:W-:Y:S05]  /*00d0*/  @!P0 EXIT ;  /* 0x000000000000894d */ /* 0x000fea0003800000 */
[----:B------:R-:W-:Y:S02]  /*00e0*/  ULDC.64 UR4, c[0x0][0x208] ;  /* 0x0000820000047ab9 */ /* 0x000fe40000000a00 */
[----:B------:R-:W-:Y:S01]  /*00f0*/  STG.E.64 desc[UR4][R2.64], R4 ;  /* 0x0000000402007986 */ /* 0x000fe2000c101b04 */
[----:B------:R-:W-:Y:S05]  /*0100*/  EXIT ;  /* 0x000000000000794d */ /* 0x000fea0003800000 */
.L_x_0:
[----:B------:R-:W-:-:S00]  /*0110*/  BRA `(.L_x_0) ;  /* 0xfffffffc00fc7947 */ /* 0x000fc0000383ffff */
[----:B------:R-:W-:-:S00]  /*0120*/  NOP ;  /* 0x0000000000007918 */ /* 0x000fc00000000000 */
        /* <DEDUP_REMOVED lines=13> */
.L_x_1:


//--------------------- .nv.constant0.triton_poi_fused__to_copy_add_arange_mul_0 --------------------------
	.section	.nv.constant0.triton_poi_fused__to_copy_add_arange_mul_0,"a",@progbits
	.sectionflags	@""
	.align	4
.nv.constant0.triton_poi_fused__to_copy_add_arange_mul_0:
	.zero		540
